//
// Generated by NVIDIA NVVM Compiler
//
// Compiler Build ID: CL-36424714
// Cuda compilation tools, release 13.0, V13.0.88
// Based on NVVM 20.0.0
//

.version 9.0
.target sm_100
.address_size 64

	// .globl	_Z32elementwise_dsqrt_inplace_kerneliPdPi

.visible .entry _Z32elementwise_dsqrt_inplace_kerneliPdPi(
	.param .u32 _Z32elementwise_dsqrt_inplace_kerneliPdPi_param_0,
	.param .u64 .ptr .align 1 _Z32elementwise_dsqrt_inplace_kerneliPdPi_param_1,
	.param .u64 .ptr .align 1 _Z32elementwise_dsqrt_inplace_kerneliPdPi_param_2
)
{
	.reg .pred 	%p<4>;
	.reg .b32 	%r<11>;
	.reg .b64 	%rd<5>;
	.reg .b64 	%fd<6>;

	ld.param.u32 	%r6, [_Z32elementwise_dsqrt_inplace_kerneliPdPi_param_0];
	ld.param.u64 	%rd2, [_Z32elementwise_dsqrt_inplace_kerneliPdPi_param_1];
	mov.u32 	%r7, %ctaid.x;
	mov.u32 	%r1, %ntid.x;
	mov.u32 	%r8, %tid.x;
	mad.lo.s32 	%r10, %r7, %r1, %r8;
	setp.ge.s32 	%p1, %r10, %r6;
	@%p1 bra 	$L__BB0_3;
	mov.u32 	%r9, %nctaid.x;
	mul.lo.s32 	%r3, %r1, %r9;
	cvta.to.global.u64 	%rd1, %rd2;
$L__BB0_2:
	mul.wide.s32 	%rd3, %r10, 8;
	add.s64 	%rd4, %rd1, %rd3;
	ld.global.f64 	%fd1, [%rd4];
	setp.gt.f64 	%p2, %fd1, 0d0000000000000000;
	neg.f64 	%fd2, %fd1;
	sqrt.rn.f64 	%fd3, %fd2;
	sqrt.rn.f64 	%fd4, %fd1;
	selp.f64 	%fd5, %fd4, %fd3, %p2;
	st.global.f64 	[%rd4], %fd5;
	add.s32 	%r10, %r10, %r3;
	setp.lt.s32 	%p3, %r10, %r6;
	@%p3 bra 	$L__BB0_2;
$L__BB0_3:
	ret;

}


// ===== COMPILED SASS (sm_100) =====

	.target	sm_100

	.elftype	@"ET_EXEC"


//--------------------- .note.nv.tkinfo           --------------------------
	.section	.note.nv.tkinfo,"",@"SHT_NOTE"
	.sectionflags	@"SHF_NOTE_NV_TKINFO"
	.tkinfo
        /*0018*/ 	.word	0x00000002
        /*0030*/ 	.string	""
        /*0030*/ 	.string	"ptxas"
        /*0030*/ 	.string	"Cuda compilation tools, release 13.0, V13.0.88"
        /*0030*/ 	.string	"Build cuda_13.0.r13.0/compiler.36424714_0"
        /*0030*/ 	.string	"-arch sm_100 -m 64 "



//--------------------- .note.nv.cuinfo           --------------------------
	.section	.note.nv.cuinfo,"",@"SHT_NOTE"
	.sectionflags	@"SHF_NOTE_NV_CUINFO"
        /*0018*/ 	.short	0x0002
        /*001a*/ 	.short	0x0064
        /*001c*/ 	.short	0x0082
	.zero		2


//--------------------- .nv.info                  --------------------------
	.section	.nv.info,"",@"SHT_CUDA_INFO"
	.align	4


	//----- nvinfo : EIATTR_REGCOUNT
	.align		4
        /*0000*/ 	.byte	0x04, 0x2f
        /*0002*/ 	.short	(.L_1 - .L_0)
	.align		4
.L_0:
        /*0004*/ 	.word	index@(_Z32elementwise_dsqrt_inplace_kerneliPdPi)
        /*0008*/ 	.word	0x0000001c


	//----- nvinfo : EIATTR_FRAME_SIZE
	.align		4
.L_1:
        /*000c*/ 	.byte	0x04, 0x11
        /*000e*/ 	.short	(.L_3 - .L_2)
	.align		4
.L_2:
        /*0010*/ 	.word	index@($__internal_0_$__cuda_sm20_dsqrt_rn_f64_mediumpath_v1)
        /*0014*/ 	.word	0x00000000


	//----- nvinfo : EIATTR_FRAME_SIZE
	.align		4
.L_3:
        /*0018*/ 	.byte	0x04, 0x11
        /*001a*/ 	.short	(.L_5 - .L_4)
	.align		4
.L_4:
        /*001c*/ 	.word	index@(_Z32elementwise_dsqrt_inplace_kerneliPdPi)
        /*0020*/ 	.word	0x00000000


	//----- nvinfo : EIATTR_MIN_STACK_SIZE
	.align		4
.L_5:
        /*0024*/ 	.byte	0x04, 0x12
        /*0026*/ 	.short	(.L_7 - .L_6)
	.align		4
.L_6:
        /*0028*/ 	.word	index@(_Z32elementwise_dsqrt_inplace_kerneliPdPi)
        /*002c*/ 	.word	0x00000000
.L_7:


//--------------------- .nv.compat                --------------------------
	.section	.nv.compat,"",@"SHT_CUDA_COMPAT_INFO"
	.align	4
        /*0000*/ 	.byte	0x02, 0x09, 0x00, 0x00, 0x02, 0x02, 0x01, 0x00, 0x02, 0x05, 0x05, 0x00, 0x03, 0x07, 0x01, 0x01
        /*0010*/ 	.byte	0x02, 0x03, 0x00, 0x00, 0x02, 0x06, 0x01, 0x00, 0x04, 0x0b, 0x08, 0x00, 0x01, 0x00, 0x00, 0x00
        /*0020*/ 	.byte	0x00, 0x00, 0x00, 0x00


//--------------------- .nv.info._Z32elementwise_dsqrt_inplace_kerneliPdPi --------------------------
	.section	.nv.info._Z32elementwise_dsqrt_inplace_kerneliPdPi,"",@"SHT_CUDA_INFO"
	.sectionflags	@""
	.align	4


	//----- nvinfo : EIATTR_CUDA_API_VERSION
	.align		4
        /*0000*/ 	.byte	0x04, 0x37
        /*0002*/ 	.short	(.L_9 - .L_8)
.L_8:
        /*0004*/ 	.word	0x00000082


	//----- nvinfo : EIATTR_KPARAM_INFO
	.align		4
.L_9:
        /*0008*/ 	.byte	0x04, 0x17
        /*000a*/ 	.short	(.L_11 - .L_10)
.L_10:
        /*000c*/ 	.word	0x00000000
        /*0010*/ 	.short	0x0002
        /*0012*/ 	.short	0x0010
        /*0014*/ 	.byte	0x00, 0xf5, 0x21, 0x00


	//----- nvinfo : EIATTR_KPARAM_INFO
	.align		4
.L_11:
        /*0018*/ 	.byte	0x04, 0x17
        /*001a*/ 	.short	(.L_13 - .L_12)
.L_12:
        /*001c*/ 	.word	0x00000000
        /*0020*/ 	.short	0x0001
        /*0022*/ 	.short	0x0008
        /*0024*/ 	.byte	0x00, 0xf5, 0x21, 0x00


	//----- nvinfo : EIATTR_KPARAM_INFO
	.align		4
.L_13:
        /*0028*/ 	.byte	0x04, 0x17
        /*002a*/ 	.short	(.L_15 - .L_14)
.L_14:
        /*002c*/ 	.word	0x00000000
        /*0030*/ 	.short	0x0000
        /*0032*/ 	.short	0x0000
        /*0034*/ 	.byte	0x00, 0xf0, 0x11, 0x00


	//----- nvinfo : EIATTR_SPARSE_MMA_MASK
	.align		4
.L_15:
        /*0038*/ 	.byte	0x03, 0x50
        /*003a*/ 	.short	0x0000


	//----- nvinfo : EIATTR_MAXREG_COUNT
	.align		4
        /*003c*/ 	.byte	0x03, 0x1b
        /*003e*/ 	.short	0x00ff


	//----- nvinfo : EIATTR_MERCURY_ISA_VERSION
	.align		4
        /*0040*/ 	.byte	0x03, 0x5f
        /*0042*/ 	.short	0x0101


	//----- nvinfo : EIATTR_VRC_CTA_INIT_COUNT
	.align		4
        /*0044*/ 	.byte	0x02, 0x4a
	.zero		1
	.zero		1


	//----- nvinfo : EIATTR_EXIT_INSTR_OFFSETS
	.align		4
        /*0048*/ 	.byte	0x04, 0x1c
        /*004a*/ 	.short	(.L_17 - .L_16)


	//   ....[0]....
.L_16:
        /*004c*/ 	.word	0x00000070


	//   ....[1]....
        /*0050*/ 	.word	0x000004f0


	//----- nvinfo : EIATTR_CRS_STACK_SIZE
	.align		4
.L_17:
        /*0054*/ 	.byte	0x04, 0x1e
        /*0056*/ 	.short	(.L_19 - .L_18)
.L_18:
        /*0058*/ 	.word	0x00000000


	//----- nvinfo : EIATTR_CBANK_PARAM_SIZE
	.align		4
.L_19:
        /*005c*/ 	.byte	0x03, 0x19
        /*005e*/ 	.short	0x0018


	//----- nvinfo : EIATTR_PARAM_CBANK
	.align		4
        /*0060*/ 	.byte	0x04, 0x0a
        /*0062*/ 	.short	(.L_21 - .L_20)
	.align		4
.L_20:
        /*0064*/ 	.word	index@(.nv.constant0._Z32elementwise_dsqrt_inplace_kerneliPdPi)
        /*0068*/ 	.short	0x0380
        /*006a*/ 	.short	0x0018


	//----- nvinfo : EIATTR_SW_WAR
	.align		4
.L_21:
        /*006c*/ 	.byte	0x04, 0x36
        /*006e*/ 	.short	(.L_23 - .L_22)
.L_22:
        /*0070*/ 	.word	0x00000008
.L_23:


//--------------------- .nv.callgraph             --------------------------
	.section	.nv.callgraph,"",@"SHT_CUDA_CALLGRAPH"
	.align	4
	.sectionentsize	8
	.align		4
        /*0000*/ 	.word	0x00000000
	.align		4
        /*0004*/ 	.word	0xffffffff
	.align		4
        /*0008*/ 	.word	0x00000000
	.align		4
        /*000c*/ 	.word	0xfffffffe
	.align		4
        /*0010*/ 	.word	0x00000000
	.align		4
        /*0014*/ 	.word	0xfffffffd
	.align		4
        /*0018*/ 	.word	0x00000000
	.align		4
        /*001c*/ 	.word	0xfffffffc


//--------------------- .text._Z32elementwise_dsqrt_inplace_kerneliPdPi --------------------------
	.section	.text._Z32elementwise_dsqrt_inplace_kerneliPdPi,"ax",@progbits
	.align	128
        .global         _Z32elementwise_dsqrt_inplace_kerneliPdPi
        .type           _Z32elementwise_dsqrt_inplace_kerneliPdPi,@function
        .size           _Z32elementwise_dsqrt_inplace_kerneliPdPi,(.L_x_10 - _Z32elementwise_dsqrt_inplace_kerneliPdPi)
        .other          _Z32elementwise_dsqrt_inplace_kerneliPdPi,@"STO_CUDA_ENTRY STV_DEFAULT"
_Z32elementwise_dsqrt_inplace_kerneliPdPi:
.text._Z32elementwise_dsqrt_inplace_kerneliPdPi:
[----:B------:R-:W-:Y:S01]  /*0000*/  LDC R1, c[0x0][0x37c] ;  /* 0x0000df00ff017b82 */ /* 0x000fe20000000800 */
[----:B------:R-:W0:Y:S07]  /*0010*/  S2R R18, SR_TID.X ;  /* 0x0000000000127919 */ /* 0x000e2e0000002100 */
[----:B------:R-:W0:Y:S01]  /*0020*/  S2UR UR4, SR_CTAID.X ;  /* 0x00000000000479c3 */ /* 0x000e220000002500 */
[----:B------:R-:W1:Y:S07]  /*0030*/  LDCU UR5, c[0x0][0x380] ;  /* 0x00007000ff0577ac */ /* 0x000e6e0008000800 */
[----:B------:R-:W0:Y:S02]  /*0040*/  LDC R17, c[0x0][0x360] ;  /* 0x0000d800ff117b82 */ /* 0x000e240000000800 */
[----:B0-----:R-:W-:-:S05]  /*0050*/  IMAD R18, R17, UR4, R18 ;  /* 0x0000000411127c24 */ /* 0x001fca000f8e0212 */
[----:B-1----:R-:W-:-:S13]  /*0060*/  ISETP.GE.AND P0, PT, R18, UR5, PT ;  /* 0x0000000512007c0c */ /* 0x002fda000bf06270 */
[----:B------:R-:W-:Y:S05]  /*0070*/  @P0 EXIT ;  /* 0x000000000000094d */ /* 0x000fea0003800000 */
[----:B------:R-:W0:Y:S01]  /*0080*/  LDC.64 R8, c[0x0][0x388] ;  /* 0x0000e200ff087b82 */ /* 0x000e220000000a00 */
[----:B------:R-:W1:Y:S01]  /*0090*/  LDCU UR4, c[0x0][0x370] ;  /* 0x00006e00ff0477ac */ /* 0x000e620008000800 */
[----:B------:R-:W2:Y:S01]  /*00a0*/  LDCU.64 UR6, c[0x0][0x358] ;  /* 0x00006b00ff0677ac */ /* 0x000ea20008000a00 */
[----:B------:R-:W3:Y:S01]  /*00b0*/  LDCU UR5, c[0x0][0x380] ;  /* 0x00007000ff0577ac */ /* 0x000ee20008000800 */
[----:B-1----:R-:W-:-:S07]  /*00c0*/  IMAD R17, R17, UR4, RZ ;  /* 0x0000000411117c24 */ /* 0x002fce000f8e02ff */
.L_x_4:
[----:B01----:R-:W-:-:S05]  /*00d0*/  IMAD.WIDE R6, R18, 0x8, R8 ;  /* 0x0000000812067825 */ /* 0x003fca00078e0208 */
[----:B--2---:R-:W2:Y:S01]  /*00e0*/  LDG.E.64 R4, desc[UR6][R6.64] ;  /* 0x0000000606047981 */ /* 0x004ea2000c1e1b00 */
[----:B------:R-:W-:Y:S01]  /*00f0*/  IMAD.MOV.U32 R10, RZ, RZ, 0x0 ;  /* 0x00000000ff0a7424 */ /* 0x000fe200078e00ff */
[----:B------:R-:W-:Y:S01]  /*0100*/  MOV R11, 0x3fd80000 ;  /* 0x3fd80000000b7802 */ /* 0x000fe20000000f00 */
[----:B------:R-:W-:Y:S01]  /*0110*/  IMAD.IADD R18, R17, 0x1, R18 ;  /* 0x0000000111127824 */ /* 0x000fe200078e0212 */
[----:B------:R-:W-:Y:S04]  /*0120*/  BSSY.RECONVERGENT B0, `(.L_x_0) ;  /* 0x000001c000007945 */ /* 0x000fe80003800200 */
[----:B---3--:R-:W-:Y:S01]  /*0130*/  ISETP.GE.AND P0, PT, R18, UR5, PT ;  /* 0x0000000512007c0c */ /* 0x008fe2000bf06270 */
[----:B--2---:R-:W-:Y:S02]  /*0140*/  DADD R22, -RZ, -R4 ;  /* 0x00000000ff167229 */ /* 0x004fe40000000904 */
[----:B------:R-:W-:-:S04]  /*0150*/  DSETP.GT.AND P1, PT, R4, RZ, PT ;  /* 0x000000ff0400722a */ /* 0x000fc80003f24000 */
[----:B------:R-:W0:Y:S04]  /*0160*/  MUFU.RSQ64H R13, R23 ;  /* 0x00000017000d7308 */ /* 0x000e280000001c00 */
[----:B------:R-:W-:-:S05]  /*0170*/  VIADD R12, R23, 0xfcb00000 ;  /* 0xfcb00000170c7836 */ /* 0x000fca0000000000 */
[----:B------:R-:W-:Y:S01]  /*0180*/  ISETP.GE.U32.AND P2, PT, R12, 0x7ca00000, PT ;  /* 0x7ca000000c00780c */ /* 0x000fe20003f46070 */
[----:B0-----:R-:W-:-:S08]  /*0190*/  DMUL R2, R12, R12 ;  /* 0x0000000c0c027228 */ /* 0x001fd00000000000 */
[----:B------:R-:W-:-:S08]  /*01a0*/  DFMA R2, -R4, -R2, 1 ;  /* 0x3ff000000402742b */ /* 0x000fd00000000902 */
[----:B------:R-:W-:Y:S02]  /*01b0*/  DFMA R10, R2, R10, 0.5 ;  /* 0x3fe00000020a742b */ /* 0x000fe4000000000a */
[----:B------:R-:W-:-:S08]  /*01c0*/  DMUL R2, R12, R2 ;  /* 0x000000020c027228 */ /* 0x000fd00000000000 */
[----:B------:R-:W-:-:S08]  /*01d0*/  DFMA R24, R10, R2, R12 ;  /* 0x000000020a18722b */ /* 0x000fd0000000000c */
[----:B------:R-:W-:Y:S02]  /*01e0*/  DMUL R14, R4, -R24 ;  /* 0x80000018040e7228 */ /* 0x000fe40000000000 */
[----:B------:R-:W-:Y:S01]  /*01f0*/  VIADD R11, R25, 0xfff00000 ;  /* 0xfff00000190b7836 */ /* 0x000fe20000000000 */
[----:B------:R-:W-:-:S05]  /*0200*/  MOV R10, R24 ;  /* 0x00000018000a7202 */ /* 0x000fca0000000f00 */
[----:B------:R-:W-:-:S08]  /*0210*/  DFMA R20, R14, -R14, -R4 ;  /* 0x8000000e0e14722b */ /* 0x000fd00000000804 */
[----:B------:R-:W-:Y:S01]  /*0220*/  DFMA R2, R20, R10, R14 ;  /* 0x0000000a1402722b */ /* 0x000fe2000000000e */
[----:B------:R-:W-:Y:S10]  /*0230*/  @!P2 BRA `(.L_x_1) ;  /* 0x000000000028a947 */ /* 0x000ff40003800000 */
[----:B------:R-:W-:Y:S01]  /*0240*/  MOV R13, R23 ;  /* 0x00000017000d7202 */ /* 0x000fe20000000f00 */
[----:B------:R-:W-:Y:S01]  /*0250*/  IMAD.MOV.U32 R19, RZ, RZ, R12 ;  /* 0x000000ffff137224 */ /* 0x000fe200078e000c */
[----:B------:R-:W-:Y:S01]  /*0260*/  MOV R23, R11 ;  /* 0x0000000b00177202 */ /* 0x000fe20000000f00 */
[----:B------:R-:W-:Y:S01]  /*0270*/  IMAD.MOV.U32 R16, RZ, RZ, R24 ;  /* 0x000000ffff107224 */ /* 0x000fe200078e0018 */
[----:B------:R-:W-:Y:S01]  /*0280*/  MOV R12, 0x2c0 ;  /* 0x000002c0000c7802 */ /* 0x000fe20000000f00 */
[----:B------:R-:W-:Y:S02]  /*0290*/  IMAD.MOV.U32 R10, RZ, RZ, R22 ;  /* 0x000000ffff0a7224 */ /* 0x000fe400078e0016 */
[----:B------:R-:W-:-:S07]  /*02a0*/  IMAD.MOV.U32 R0, RZ, RZ, R20 ;  /* 0x000000ffff007224 */ /* 0x000fce00078e0014 */
[----:B------:R-:W-:Y:S05]  /*02b0*/  CALL.REL.NOINC `($__internal_0_$__cuda_sm20_dsqrt_rn_f64_mediumpath_v1) ;  /* 0x0000000000907944 */ /* 0x000fea0003c00000 */
[----:B------:R-:W-:Y:S02]  /*02c0*/  IMAD.MOV.U32 R2, RZ, RZ, R14 ;  /* 0x000000ffff027224 */ /* 0x000fe400078e000e */
[----:B------:R-:W-:-:S07]  /*02d0*/  IMAD.MOV.U32 R3, RZ, RZ, R15 ;  /* 0x000000ffff037224 */ /* 0x000fce00078e000f */
.L_x_1:
[----:B------:R-:W-:Y:S05]  /*02e0*/  BSYNC.RECONVERGENT B0 ;  /* 0x0000000000007941 */ /* 0x000fea0003800200 */
.L_x_0:
[----:B------:R-:W0:Y:S01]  /*02f0*/  MUFU.RSQ64H R13, R5 ;  /* 0x00000005000d7308 */ /* 0x000e220000001c00 */
[----:B------:R-:W-:Y:S01]  /*0300*/  IADD3 R12, PT, PT, R5, -0x3500000, RZ ;  /* 0xfcb00000050c7810 */ /* 0x000fe20007ffe0ff */
[----:B------:R-:W-:Y:S01]  /*0310*/  IMAD.MOV.U32 R14, RZ, RZ, 0x0 ;  /* 0x00000000ff0e7424 */ /* 0x000fe200078e00ff */
[----:B------:R-:W-:Y:S01]  /*0320*/  BSSY.RECONVERGENT B0, `(.L_x_2) ;  /* 0x0000018000007945 */ /* 0x000fe20003800200 */
[----:B------:R-:W-:Y:S01]  /*0330*/  IMAD.MOV.U32 R15, RZ, RZ, 0x3fd80000 ;  /* 0x3fd80000ff0f7424 */ /* 0x000fe200078e00ff */
[----:B------:R-:W-:Y:S02]  /*0340*/  ISETP.GE.U32.AND P2, PT, R12, 0x7ca00000, PT ;  /* 0x7ca000000c00780c */ /* 0x000fe40003f46070 */
[----:B0-----:R-:W-:-:S08]  /*0350*/  DMUL R10, R12, R12 ;  /* 0x0000000c0c0a7228 */ /* 0x001fd00000000000 */
[----:B------:R-:W-:-:S08]  /*0360*/  DFMA R10, R4, -R10, 1 ;  /* 0x3ff00000040a742b */ /* 0x000fd0000000080a */
[----:B------:R-:W-:Y:S02]  /*0370*/  DFMA R14, R10, R14, 0.5 ;  /* 0x3fe000000a0e742b */ /* 0x000fe4000000000e */
[----:B------:R-:W-:-:S08]  /*0380*/  DMUL R10, R12, R10 ;  /* 0x0000000a0c0a7228 */ /* 0x000fd00000000000 */
[----:B------:R-:W-:-:S08]  /*0390*/  DFMA R24, R14, R10, R12 ;  /* 0x0000000a0e18722b */ /* 0x000fd0000000000c */
[----:B------:R-:W-:Y:S02]  /*03a0*/  DMUL R14, R4, R24 ;  /* 0x00000018040e7228 */ /* 0x000fe40000000000 */
[----:B------:R-:W-:Y:S01]  /*03b0*/  IADD3 R11, PT, PT, R25, -0x100000, RZ ;  /* 0xfff00000190b7810 */ /* 0x000fe20007ffe0ff */
[----:B------:R-:W-:-:S05]  /*03c0*/  IMAD.MOV.U32 R10, RZ, RZ, R24 ;  /* 0x000000ffff0a7224 */ /* 0x000fca00078e0018 */
[----:B------:R-:W-:-:S08]  /*03d0*/  DFMA R20, R14, -R14, R4 ;  /* 0x8000000e0e14722b */ /* 0x000fd00000000004 */
        /* <DEDUP_REMOVED lines=10> */
[----:B------:R-:W-:Y:S01]  /*0480*/  IMAD.MOV.U32 R22, RZ, RZ, R14 ;  /* 0x000000ffff167224 */ /* 0x000fe200078e000e */
[----:B------:R-:W-:-:S07]  /*0490*/  MOV R23, R15 ;  /* 0x0000000f00177202 */ /* 0x000fce0000000f00 */
.L_x_3:
[----:B------:R-:W-:Y:S05]  /*04a0*/  BSYNC.RECONVERGENT B0 ;  /* 0x0000000000007941 */ /* 0x000fea0003800200 */
.L_x_2:
[----:B------:R-:W-:Y:S02]  /*04b0*/  FSEL R2, R22, R2, P1 ;  /* 0x0000000216027208 */ /* 0x000fe40000800000 */
[----:B------:R-:W-:-:S05]  /*04c0*/  FSEL R3, R23, R3, P1 ;  /* 0x0000000317037208 */ /* 0x000fca0000800000 */
[----:B------:R1:W-:Y:S01]  /*04d0*/  STG.E.64 desc[UR6][R6.64], R2 ;  /* 0x0000000206007986 */ /* 0x0003e2000c101b06 */
[----:B------:R-:W-:Y:S05]  /*04e0*/  @!P0 BRA `(.L_x_4) ;  /* 0xfffffff800f88947 */ /* 0x000fea000383ffff */
[----:B------:R-:W-:Y:S05]  /*04f0*/  EXIT ;  /* 0x000000000000794d */ /* 0x000fea0003800000 */
        .weak           $__internal_0_$__cuda_sm20_dsqrt_rn_f64_mediumpath_v1
        .type           $__internal_0_$__cuda_sm20_dsqrt_rn_f64_mediumpath_v1,@function
        .size           $__internal_0_$__cuda_sm20_dsqrt_rn_f64_mediumpath_v1,(.L_x_10 - $__internal_0_$__cuda_sm20_dsqrt_rn_f64_mediumpath_v1)
$__internal_0_$__cuda_sm20_dsqrt_rn_f64_mediumpath_v1:
[----:B------:R-:W-:Y:S01]  /*0500*/  ISETP.GE.U32.AND P2, PT, R19, -0x3400000, PT ;  /* 0xfcc000001300780c */ /* 0x000fe20003f46070 */
[----:B------:R-:W-:Y:S01]  /*0510*/  BSSY.RECONVERGENT B1, `(.L_x_5) ;  /* 0x0000026000017945 */ /* 0x000fe20003800200 */
[----:B------:R-:W-:Y:S01]  /*0520*/  IMAD.MOV.U32 R11, RZ, RZ, R13 ;  /* 0x000000ffff0b7224 */ /* 0x000fe200078e000d */
[----:B------:R-:W-:Y:S01]  /*0530*/  MOV R20, R0 ;  /* 0x0000000000147202 */ /* 0x000fe20000000f00 */
[----:B------:R-:W-:-:S09]  /*0540*/  IMAD.MOV.U32 R22, RZ, RZ, R16 ;  /* 0x000000ffff167224 */ /* 0x000fd200078e0010 */
[----:B------:R-:W-:Y:S05]  /*0550*/  @!P2 BRA `(.L_x_6) ;  /* 0x000000000020a947 */ /* 0x000fea0003800000 */
[----:B------:R-:W-:-:S10]  /*0560*/  DFMA.RM R20, R20, R22, R14 ;  /* 0x000000161414722b */ /* 0x000fd4000000400e */
[----:B------:R-:W-:-:S04]  /*0570*/  IADD3 R14, P2, PT, R20, 0x1, RZ ;  /* 0x00000001140e7810 */ /* 0x000fc80007f5e0ff */
[----:B------:R-:W-:-:S06]  /*0580*/  IADD3.X R15, PT, PT, RZ, R21, RZ, P2, !PT ;  /* 0x00000015ff0f7210 */ /* 0x000fcc00017fe4ff */
[----:B------:R-:W-:-:S08]  /*0590*/  DFMA.RP R10, -R20, R14, R10 ;  /* 0x0000000e140a722b */ /* 0x000fd0000000810a */
[----:B------:R-:W-:-:S06]  /*05a0*/  DSETP.GT.AND P2, PT, R10, RZ, PT ;  /* 0x000000ff0a00722a */ /* 0x000fcc0003f44000 */
[----:B------:R-:W-:Y:S02]  /*05b0*/  FSEL R14, R14, R20, P2 ;  /* 0x000000140e0e7208 */ /* 0x000fe40001000000 */
[----:B------:R-:W-:Y:S01]  /*05c0*/  FSEL R15, R15, R21, P2 ;  /* 0x000000150f0f7208 */ /* 0x000fe20001000000 */
[----:B------:R-:W-:Y:S06]  /*05d0*/  BRA `(.L_x_7) ;  /* 0x0000000000647947 */ /* 0x000fec0003800000 */
.L_x_6:
[----:B------:R-:W-:-:S14]  /*05e0*/  DSETP.NE.AND P2, PT, R10, RZ, PT ;  /* 0x000000ff0a00722a */ /* 0x000fdc0003f45000 */
[----:B------:R-:W-:Y:S05]  /*05f0*/  @!P2 BRA `(.L_x_8) ;  /* 0x000000000058a947 */ /* 0x000fea0003800000 */
[----:B------:R-:W-:-:S13]  /*0600*/  ISETP.GE.AND P2, PT, R11, RZ, PT ;  /* 0x000000ff0b00720c */ /* 0x000fda0003f46270 */
[----:B------:R-:W-:Y:S01]  /*0610*/  @!P2 IMAD.MOV.U32 R14, RZ, RZ, 0x0 ;  /* 0x00000000ff0ea424 */ /* 0x000fe200078e00ff */
[----:B------:R-:W-:Y:S01]  /*0620*/  @!P2 MOV R15, 0xfff80000 ;  /* 0xfff80000000fa802 */ /* 0x000fe20000000f00 */
[----:B------:R-:W-:Y:S06]  /*0630*/  @!P2 BRA `(.L_x_7) ;  /* 0x00000000004ca947 */ /* 0x000fec0003800000 */
[----:B------:R-:W-:-:S13]  /*0640*/  ISETP.GT.AND P2, PT, R11, 0x7fefffff, PT ;  /* 0x7fefffff0b00780c */ /* 0x000fda0003f44270 */
[----:B------:R-:W-:Y:S05]  /*0650*/  @P2 BRA `(.L_x_8) ;  /* 0x0000000000402947 */ /* 0x000fea0003800000 */
[----:B------:R-:W-:Y:S01]  /*0660*/  DMUL R10, R10, 8.11296384146066816958e+31 ;  /* 0x469000000a0a7828 */ /* 0x000fe20000000000 */
[----:B------:R-:W-:Y:S01]  /*0670*/  IMAD.MOV.U32 R14, RZ, RZ, RZ ;  /* 0x000000ffff0e7224 */ /* 0x000fe200078e00ff */
[----:B------:R-:W-:Y:S01]  /*0680*/  MOV R22, 0x0 ;  /* 0x0000000000167802 */ /* 0x000fe20000000f00 */
[----:B------:R-:W-:-:S03]  /*0690*/  IMAD.MOV.U32 R23, RZ, RZ, 0x3fd80000 ;  /* 0x3fd80000ff177424 */ /* 0x000fc600078e00ff */
[----:B------:R-:W0:Y:S02]  /*06a0*/  MUFU.RSQ64H R15, R11 ;  /* 0x0000000b000f7308 */ /* 0x000e240000001c00 */
[----:B0-----:R-:W-:-:S08]  /*06b0*/  DMUL R20, R14, R14 ;  /* 0x0000000e0e147228 */ /* 0x001fd00000000000 */
[----:B------:R-:W-:-:S08]  /*06c0*/  DFMA R20, R10, -R20, 1 ;  /* 0x3ff000000a14742b */ /* 0x000fd00000000814 */
[----:B------:R-:W-:Y:S02]  /*06d0*/  DFMA R22, R20, R22, 0.5 ;  /* 0x3fe000001416742b */ /* 0x000fe40000000016 */
[----:B------:R-:W-:-:S08]  /*06e0*/  DMUL R20, R14, R20 ;  /* 0x000000140e147228 */ /* 0x000fd00000000000 */
[----:B------:R-:W-:-:S08]  /*06f0*/  DFMA R20, R22, R20, R14 ;  /* 0x000000141614722b */ /* 0x000fd0000000000e */
[----:B------:R-:W-:Y:S02]  /*0700*/  DMUL R14, R10, R20 ;  /* 0x000000140a0e7228 */ /* 0x000fe40000000000 */
[----:B------:R-:W-:-:S06]  /*0710*/  IADD3 R21, PT, PT, R21, -0x100000, RZ ;  /* 0xfff0000015157810 */ /* 0x000fcc0007ffe0ff */
[----:B------:R-:W-:-:S08]  /*0720*/  DFMA R22, R14, -R14, R10 ;  /* 0x8000000e0e16722b */ /* 0x000fd0000000000a */
[----:B------:R-:W-:-:S10]  /*0730*/  DFMA R14, R20, R22, R14 ;  /* 0x00000016140e722b */ /* 0x000fd4000000000e */
[----:B------:R-:W-:Y:S01]  /*0740*/  VIADD R15, R15, 0xfcb00000 ;  /* 0xfcb000000f0f7836 */ /* 0x000fe20000000000 */
[----:B------:R-:W-:Y:S06]  /*0750*/  BRA `(.L_x_7) ;  /* 0x0000000000047947 */ /* 0x000fec0003800000 */
.L_x_8:
[----:B------:R-:W-:-:S11]  /*0760*/  DADD R14, R10, R10 ;  /* 0x000000000a0e7229 */ /* 0x000fd6000000000a */
.L_x_7:
[----:B------:R-:W-:Y:S05]  /*0770*/  BSYNC.RECONVERGENT B1 ;  /* 0x0000000000017941 */ /* 0x000fea0003800200 */
.L_x_5:
[----:B------:R-:W-:-:S04]  /*0780*/  MOV R13, 0x0 ;  /* 0x00000000000d7802 */ /* 0x000fc80000000f00 */
[----:B------:R-:W-:Y:S05]  /*0790*/  RET.REL.NODEC R12 `(_Z32elementwise_dsqrt_inplace_kerneliPdPi) ;  /* 0xfffffff80c187950 */ /* 0x000fea0003c3ffff */
.L_x_9:
[----:B------:R-:W-:-:S00]  /*07a0*/  BRA `(.L_x_9) ;  /* 0xfffffffc00fc7947 */ /* 0x000fc0000383ffff */
[----:B------:R-:W-:-:S00]  /*07b0*/  NOP ;  /* 0x0000000000007918 */ /* 0x000fc00000000000 */
        /* <DEDUP_REMOVED lines=12> */
.L_x_10:


//--------------------- .nv.shared.reserved.0     --------------------------
	.section	.nv.shared.reserved.0,"aw",@nobits
	.weak		__nv_reservedSMEM_offset_0_alias
	.size		__nv_reservedSMEM_offset_0_alias, 0, 64
	.other		__nv_reservedSMEM_offset_0_alias,@"STO_CUDA_RESERVED_SHARED STV_DEFAULT"
__nv_reservedSMEM_offset_0_alias:
	.zero		0
	.zero		64


//--------------------- .nv.constant0._Z32elementwise_dsqrt_inplace_kerneliPdPi --------------------------
	.section	.nv.constant0._Z32elementwise_dsqrt_inplace_kerneliPdPi,"a",@progbits
	.sectionflags	@""
	.align	4
.nv.constant0._Z32elementwise_dsqrt_inplace_kerneliPdPi:
	.zero		920


//--------------------- SYMBOLS --------------------------

	.type		.nv.reservedSmem.offset0,@object
	.size		.nv.reservedSmem.offset0,0x4
